//
// Generated by NVIDIA NVVM Compiler
//
// Compiler Build ID: CL-36424714
// Cuda compilation tools, release 13.0, V13.0.88
// Based on NVVM 20.0.0
//

.version 9.0
.target sm_100
.address_size 64

	// .globl	_Z22histogram_range_kernelPKhPjjii
.extern .shared .align 16 .b8 s_hist[];

.visible .entry _Z22histogram_range_kernelPKhPjjii(
	.param .u64 .ptr .align 1 _Z22histogram_range_kernelPKhPjjii_param_0,
	.param .u64 .ptr .align 1 _Z22histogram_range_kernelPKhPjjii_param_1,
	.param .u32 _Z22histogram_range_kernelPKhPjjii_param_2,
	.param .u32 _Z22histogram_range_kernelPKhPjjii_param_3,
	.param .u32 _Z22histogram_range_kernelPKhPjjii_param_4
)
{
	.reg .pred 	%p<72>;
	.reg .b16 	%rs<17>;
	.reg .b32 	%r<240>;
	.reg .b64 	%rd<9>;

	ld.param.u64 	%rd4, [_Z22histogram_range_kernelPKhPjjii_param_0];
	ld.param.u64 	%rd5, [_Z22histogram_range_kernelPKhPjjii_param_1];
	ld.param.u32 	%r32, [_Z22histogram_range_kernelPKhPjjii_param_2];
	ld.param.u32 	%r33, [_Z22histogram_range_kernelPKhPjjii_param_3];
	ld.param.u32 	%r34, [_Z22histogram_range_kernelPKhPjjii_param_4];
	sub.s32 	%r1, %r34, %r33;
	shl.b32 	%r35, %r1, 5;
	add.s32 	%r2, %r35, 32;
	mov.u32 	%r239, %tid.x;
	setp.ge.s32 	%p1, %r239, %r2;
	@%p1 bra 	$L__BB0_3;
	mov.u32 	%r4, %ntid.x;
	mov.u32 	%r237, %r239;
$L__BB0_2:
	shl.b32 	%r36, %r237, 2;
	mov.u32 	%r37, s_hist;
	add.s32 	%r38, %r37, %r36;
	mov.b32 	%r39, 0;
	st.shared.u32 	[%r38], %r39;
	add.s32 	%r237, %r237, %r4;
	setp.lt.s32 	%p2, %r237, %r2;
	@%p2 bra 	$L__BB0_2;
$L__BB0_3:
	bar.sync 	0;
	mov.u32 	%r40, %ctaid.x;
	mov.u32 	%r7, %ntid.x;
	mad.lo.s32 	%r41, %r40, %r7, %r239;
	and.b32  	%r8, %r239, 31;
	shl.b32 	%r238, %r41, 4;
	setp.ge.u32 	%p3, %r238, %r32;
	@%p3 bra 	$L__BB0_54;
	mov.u32 	%r42, %nctaid.x;
	mul.lo.s32 	%r43, %r7, %r42;
	shl.b32 	%r10, %r43, 4;
	cvta.to.global.u64 	%rd1, %rd4;
$L__BB0_5:
	setp.ge.u32 	%p4, %r238, %r32;
	@%p4 bra 	$L__BB0_53;
	cvt.u64.u32 	%rd6, %r238;
	add.s64 	%rd2, %rd1, %rd6;
	ld.global.nc.u8 	%rs1, [%rd2];
	cvt.u32.u8 	%r12, %rs1;
	setp.lt.s32 	%p5, %r12, %r33;
	setp.lt.s32 	%p6, %r34, %r12;
	or.pred  	%p7, %p5, %p6;
	@%p7 bra 	$L__BB0_8;
	sub.s32 	%r44, %r12, %r33;
	shl.b32 	%r45, %r44, 7;
	shl.b32 	%r46, %r8, 2;
	or.b32  	%r47, %r45, %r46;
	mov.u32 	%r48, s_hist;
	add.s32 	%r49, %r48, %r47;
	atom.shared.add.u32 	%r50, [%r49], 1;
$L__BB0_8:
	add.s32 	%r51, %r238, 1;
	setp.ge.u32 	%p8, %r51, %r32;
	@%p8 bra 	$L__BB0_53;
	ld.global.nc.u8 	%rs2, [%rd2+1];
	cvt.u32.u8 	%r13, %rs2;
	setp.lt.s32 	%p9, %r13, %r33;
	setp.lt.s32 	%p10, %r34, %r13;
	or.pred  	%p11, %p9, %p10;
	@%p11 bra 	$L__BB0_11;
	sub.s32 	%r52, %r13, %r33;
	shl.b32 	%r53, %r52, 7;
	shl.b32 	%r54, %r8, 2;
	or.b32  	%r55, %r53, %r54;
	mov.u32 	%r56, s_hist;
	add.s32 	%r57, %r56, %r55;
	atom.shared.add.u32 	%r58, [%r57], 1;
$L__BB0_11:
	add.s32 	%r59, %r238, 2;
	setp.ge.u32 	%p12, %r59, %r32;
	@%p12 bra 	$L__BB0_53;
	ld.global.nc.u8 	%rs3, [%rd2+2];
	cvt.u32.u8 	%r14, %rs3;
	setp.lt.s32 	%p13, %r14, %r33;
	setp.lt.s32 	%p14, %r34, %r14;
	or.pred  	%p15, %p13, %p14;
	@%p15 bra 	$L__BB0_14;
	sub.s32 	%r60, %r14, %r33;
	shl.b32 	%r61, %r60, 7;
	shl.b32 	%r62, %r8, 2;
	or.b32  	%r63, %r61, %r62;
	mov.u32 	%r64, s_hist;
	add.s32 	%r65, %r64, %r63;
	atom.shared.add.u32 	%r66, [%r65], 1;
$L__BB0_14:
	add.s32 	%r67, %r238, 3;
	setp.ge.u32 	%p16, %r67, %r32;
	@%p16 bra 	$L__BB0_53;
	ld.global.nc.u8 	%rs4, [%rd2+3];
	cvt.u32.u8 	%r15, %rs4;
	setp.lt.s32 	%p17, %r15, %r33;
	setp.lt.s32 	%p18, %r34, %r15;
	or.pred  	%p19, %p17, %p18;
	@%p19 bra 	$L__BB0_17;
	sub.s32 	%r68, %r15, %r33;
	shl.b32 	%r69, %r68, 7;
	shl.b32 	%r70, %r8, 2;
	or.b32  	%r71, %r69, %r70;
	mov.u32 	%r72, s_hist;
	add.s32 	%r73, %r72, %r71;
	atom.shared.add.u32 	%r74, [%r73], 1;
$L__BB0_17:
	add.s32 	%r75, %r238, 4;
	setp.ge.u32 	%p20, %r75, %r32;
	@%p20 bra 	$L__BB0_53;
	ld.global.nc.u8 	%rs5, [%rd2+4];
	cvt.u32.u8 	%r16, %rs5;
	setp.lt.s32 	%p21, %r16, %r33;
	setp.lt.s32 	%p22, %r34, %r16;
	or.pred  	%p23, %p21, %p22;
	@%p23 bra 	$L__BB0_20;
	sub.s32 	%r76, %r16, %r33;
	shl.b32 	%r77, %r76, 7;
	shl.b32 	%r78, %r8, 2;
	or.b32  	%r79, %r77, %r78;
	mov.u32 	%r80, s_hist;
	add.s32 	%r81, %r80, %r79;
	atom.shared.add.u32 	%r82, [%r81], 1;
$L__BB0_20:
	add.s32 	%r83, %r238, 5;
	setp.ge.u32 	%p24, %r83, %r32;
	@%p24 bra 	$L__BB0_53;
	ld.global.nc.u8 	%rs6, [%rd2+5];
	cvt.u32.u8 	%r17, %rs6;
	setp.lt.s32 	%p25, %r17, %r33;
	setp.lt.s32 	%p26, %r34, %r17;
	or.pred  	%p27, %p25, %p26;
	@%p27 bra 	$L__BB0_23;
	sub.s32 	%r84, %r17, %r33;
	shl.b32 	%r85, %r84, 7;
	shl.b32 	%r86, %r8, 2;
	or.b32  	%r87, %r85, %r86;
	mov.u32 	%r88, s_hist;
	add.s32 	%r89, %r88, %r87;
	atom.shared.add.u32 	%r90, [%r89], 1;
$L__BB0_23:
	add.s32 	%r91, %r238, 6;
	setp.ge.u32 	%p28, %r91, %r32;
	@%p28 bra 	$L__BB0_53;
	ld.global.nc.u8 	%rs7, [%rd2+6];
	cvt.u32.u8 	%r18, %rs7;
	setp.lt.s32 	%p29, %r18, %r33;
	setp.lt.s32 	%p30, %r34, %r18;
	or.pred  	%p31, %p29, %p30;
	@%p31 bra 	$L__BB0_26;
	sub.s32 	%r92, %r18, %r33;
	shl.b32 	%r93, %r92, 7;
	shl.b32 	%r94, %r8, 2;
	or.b32  	%r95, %r93, %r94;
	mov.u32 	%r96, s_hist;
	add.s32 	%r97, %r96, %r95;
	atom.shared.add.u32 	%r98, [%r97], 1;
$L__BB0_26:
	add.s32 	%r99, %r238, 7;
	setp.ge.u32 	%p32, %r99, %r32;
	@%p32 bra 	$L__BB0_53;
	ld.global.nc.u8 	%rs8, [%rd2+7];
	cvt.u32.u8 	%r19, %rs8;
	setp.lt.s32 	%p33, %r19, %r33;
	setp.lt.s32 	%p34, %r34, %r19;
	or.pred  	%p35, %p33, %p34;
	@%p35 bra 	$L__BB0_29;
	sub.s32 	%r100, %r19, %r33;
	shl.b32 	%r101, %r100, 7;
	shl.b32 	%r102, %r8, 2;
	or.b32  	%r103, %r101, %r102;
	mov.u32 	%r104, s_hist;
	add.s32 	%r105, %r104, %r103;
	atom.shared.add.u32 	%r106, [%r105], 1;
$L__BB0_29:
	add.s32 	%r107, %r238, 8;
	setp.ge.u32 	%p36, %r107, %r32;
	@%p36 bra 	$L__BB0_53;
	ld.global.nc.u8 	%rs9, [%rd2+8];
	cvt.u32.u8 	%r20, %rs9;
	setp.lt.s32 	%p37, %r20, %r33;
	setp.lt.s32 	%p38, %r34, %r20;
	or.pred  	%p39, %p37, %p38;
	@%p39 bra 	$L__BB0_32;
	sub.s32 	%r108, %r20, %r33;
	shl.b32 	%r109, %r108, 7;
	shl.b32 	%r110, %r8, 2;
	or.b32  	%r111, %r109, %r110;
	mov.u32 	%r112, s_hist;
	add.s32 	%r113, %r112, %r111;
	atom.shared.add.u32 	%r114, [%r113], 1;
$L__BB0_32:
	add.s32 	%r115, %r238, 9;
	setp.ge.u32 	%p40, %r115, %r32;
	@%p40 bra 	$L__BB0_53;
	ld.global.nc.u8 	%rs10, [%rd2+9];
	cvt.u32.u8 	%r21, %rs10;
	setp.lt.s32 	%p41, %r21, %r33;
	setp.lt.s32 	%p42, %r34, %r21;
	or.pred  	%p43, %p41, %p42;
	@%p43 bra 	$L__BB0_35;
	sub.s32 	%r116, %r21, %r33;
	shl.b32 	%r117, %r116, 7;
	shl.b32 	%r118, %r8, 2;
	or.b32  	%r119, %r117, %r118;
	mov.u32 	%r120, s_hist;
	add.s32 	%r121, %r120, %r119;
	atom.shared.add.u32 	%r122, [%r121], 1;
$L__BB0_35:
	add.s32 	%r123, %r238, 10;
	setp.ge.u32 	%p44, %r123, %r32;
	@%p44 bra 	$L__BB0_53;
	ld.global.nc.u8 	%rs11, [%rd2+10];
	cvt.u32.u8 	%r22, %rs11;
	setp.lt.s32 	%p45, %r22, %r33;
	setp.lt.s32 	%p46, %r34, %r22;
	or.pred  	%p47, %p45, %p46;
	@%p47 bra 	$L__BB0_38;
	sub.s32 	%r124, %r22, %r33;
	shl.b32 	%r125, %r124, 7;
	shl.b32 	%r126, %r8, 2;
	or.b32  	%r127, %r125, %r126;
	mov.u32 	%r128, s_hist;
	add.s32 	%r129, %r128, %r127;
	atom.shared.add.u32 	%r130, [%r129], 1;
$L__BB0_38:
	add.s32 	%r131, %r238, 11;
	setp.ge.u32 	%p48, %r131, %r32;
	@%p48 bra 	$L__BB0_53;
	ld.global.nc.u8 	%rs12, [%rd2+11];
	cvt.u32.u8 	%r23, %rs12;
	setp.lt.s32 	%p49, %r23, %r33;
	setp.lt.s32 	%p50, %r34, %r23;
	or.pred  	%p51, %p49, %p50;
	@%p51 bra 	$L__BB0_41;
	sub.s32 	%r132, %r23, %r33;
	shl.b32 	%r133, %r132, 7;
	shl.b32 	%r134, %r8, 2;
	or.b32  	%r135, %r133, %r134;
	mov.u32 	%r136, s_hist;
	add.s32 	%r137, %r136, %r135;
	atom.shared.add.u32 	%r138, [%r137], 1;
$L__BB0_41:
	add.s32 	%r139, %r238, 12;
	setp.ge.u32 	%p52, %r139, %r32;
	@%p52 bra 	$L__BB0_53;
	ld.global.nc.u8 	%rs13, [%rd2+12];
	cvt.u32.u8 	%r24, %rs13;
	setp.lt.s32 	%p53, %r24, %r33;
	setp.lt.s32 	%p54, %r34, %r24;
	or.pred  	%p55, %p53, %p54;
	@%p55 bra 	$L__BB0_44;
	sub.s32 	%r140, %r24, %r33;
	shl.b32 	%r141, %r140, 7;
	shl.b32 	%r142, %r8, 2;
	or.b32  	%r143, %r141, %r142;
	mov.u32 	%r144, s_hist;
	add.s32 	%r145, %r144, %r143;
	atom.shared.add.u32 	%r146, [%r145], 1;
$L__BB0_44:
	add.s32 	%r147, %r238, 13;
	setp.ge.u32 	%p56, %r147, %r32;
	@%p56 bra 	$L__BB0_53;
	ld.global.nc.u8 	%rs14, [%rd2+13];
	cvt.u32.u8 	%r25, %rs14;
	setp.lt.s32 	%p57, %r25, %r33;
	setp.lt.s32 	%p58, %r34, %r25;
	or.pred  	%p59, %p57, %p58;
	@%p59 bra 	$L__BB0_47;
	sub.s32 	%r148, %r25, %r33;
	shl.b32 	%r149, %r148, 7;
	shl.b32 	%r150, %r8, 2;
	or.b32  	%r151, %r149, %r150;
	mov.u32 	%r152, s_hist;
	add.s32 	%r153, %r152, %r151;
	atom.shared.add.u32 	%r154, [%r153], 1;
$L__BB0_47:
	add.s32 	%r155, %r238, 14;
	setp.ge.u32 	%p60, %r155, %r32;
	@%p60 bra 	$L__BB0_53;
	ld.global.nc.u8 	%rs15, [%rd2+14];
	cvt.u32.u8 	%r26, %rs15;
	setp.lt.s32 	%p61, %r26, %r33;
	setp.lt.s32 	%p62, %r34, %r26;
	or.pred  	%p63, %p61, %p62;
	@%p63 bra 	$L__BB0_50;
	sub.s32 	%r156, %r26, %r33;
	shl.b32 	%r157, %r156, 7;
	shl.b32 	%r158, %r8, 2;
	or.b32  	%r159, %r157, %r158;
	mov.u32 	%r160, s_hist;
	add.s32 	%r161, %r160, %r159;
	atom.shared.add.u32 	%r162, [%r161], 1;
$L__BB0_50:
	add.s32 	%r163, %r238, 15;
	setp.ge.u32 	%p64, %r163, %r32;
	@%p64 bra 	$L__BB0_53;
	ld.global.nc.u8 	%rs16, [%rd2+15];
	cvt.u32.u8 	%r27, %rs16;
	setp.lt.s32 	%p65, %r27, %r33;
	setp.lt.s32 	%p66, %r34, %r27;
	or.pred  	%p67, %p65, %p66;
	@%p67 bra 	$L__BB0_53;
	sub.s32 	%r164, %r27, %r33;
	shl.b32 	%r165, %r164, 7;
	shl.b32 	%r166, %r8, 2;
	or.b32  	%r167, %r165, %r166;
	mov.u32 	%r168, s_hist;
	add.s32 	%r169, %r168, %r167;
	atom.shared.add.u32 	%r170, [%r169], 1;
$L__BB0_53:
	add.s32 	%r238, %r238, %r10;
	setp.lt.u32 	%p68, %r238, %r32;
	@%p68 bra 	$L__BB0_5;
$L__BB0_54:
	bar.sync 	0;
	setp.gt.s32 	%p69, %r239, %r1;
	@%p69 bra 	$L__BB0_59;
	cvta.to.global.u64 	%rd3, %rd5;
	mov.u32 	%r172, s_hist;
$L__BB0_56:
	shl.b32 	%r171, %r239, 7;
	add.s32 	%r173, %r172, %r171;
	ld.shared.v4.u32 	{%r174, %r175, %r176, %r177}, [%r173];
	add.s32 	%r178, %r175, %r174;
	add.s32 	%r179, %r176, %r178;
	add.s32 	%r180, %r177, %r179;
	ld.shared.v4.u32 	{%r181, %r182, %r183, %r184}, [%r173+16];
	add.s32 	%r185, %r181, %r180;
	add.s32 	%r186, %r182, %r185;
	add.s32 	%r187, %r183, %r186;
	add.s32 	%r188, %r184, %r187;
	ld.shared.v4.u32 	{%r189, %r190, %r191, %r192}, [%r173+32];
	add.s32 	%r193, %r189, %r188;
	add.s32 	%r194, %r190, %r193;
	add.s32 	%r195, %r191, %r194;
	add.s32 	%r196, %r192, %r195;
	ld.shared.v4.u32 	{%r197, %r198, %r199, %r200}, [%r173+48];
	add.s32 	%r201, %r197, %r196;
	add.s32 	%r202, %r198, %r201;
	add.s32 	%r203, %r199, %r202;
	add.s32 	%r204, %r200, %r203;
	ld.shared.v4.u32 	{%r205, %r206, %r207, %r208}, [%r173+64];
	add.s32 	%r209, %r205, %r204;
	add.s32 	%r210, %r206, %r209;
	add.s32 	%r211, %r207, %r210;
	add.s32 	%r212, %r208, %r211;
	ld.shared.v4.u32 	{%r213, %r214, %r215, %r216}, [%r173+80];
	add.s32 	%r217, %r213, %r212;
	add.s32 	%r218, %r214, %r217;
	add.s32 	%r219, %r215, %r218;
	add.s32 	%r220, %r216, %r219;
	ld.shared.v4.u32 	{%r221, %r222, %r223, %r224}, [%r173+96];
	add.s32 	%r225, %r221, %r220;
	add.s32 	%r226, %r222, %r225;
	add.s32 	%r227, %r223, %r226;
	add.s32 	%r228, %r224, %r227;
	ld.shared.v4.u32 	{%r229, %r230, %r231, %r232}, [%r173+112];
	add.s32 	%r233, %r229, %r228;
	add.s32 	%r234, %r230, %r233;
	add.s32 	%r235, %r231, %r234;
	add.s32 	%r30, %r232, %r235;
	setp.eq.s32 	%p70, %r30, 0;
	@%p70 bra 	$L__BB0_58;
	mul.wide.s32 	%rd7, %r239, 4;
	add.s64 	%rd8, %rd3, %rd7;
	atom.global.add.u32 	%r236, [%rd8], %r30;
$L__BB0_58:
	add.s32 	%r239, %r239, %r7;
	setp.le.s32 	%p71, %r239, %r1;
	@%p71 bra 	$L__BB0_56;
$L__BB0_59:
	ret;

}


// ===== COMPILED SASS (sm_100) =====

	.target	sm_100

	.elftype	@"ET_EXEC"


//--------------------- .note.nv.tkinfo           --------------------------
	.section	.note.nv.tkinfo,"",@"SHT_NOTE"
	.sectionflags	@"SHF_NOTE_NV_TKINFO"
	.tkinfo
        /*0018*/ 	.word	0x00000002
        /*0030*/ 	.string	""
        /*0030*/ 	.string	"ptxas"
        /*0030*/ 	.string	"Cuda compilation tools, release 13.0, V13.0.88"
        /*0030*/ 	.string	"Build cuda_13.0.r13.0/compiler.36424714_0"
        /*0030*/ 	.string	"-arch sm_100 -m 64 "



//--------------------- .note.nv.cuinfo           --------------------------
	.section	.note.nv.cuinfo,"",@"SHT_NOTE"
	.sectionflags	@"SHF_NOTE_NV_CUINFO"
        /*0018*/ 	.short	0x0002
        /*001a*/ 	.short	0x0064
        /*001c*/ 	.short	0x0082
	.zero		2


//--------------------- .nv.info                  --------------------------
	.section	.nv.info,"",@"SHT_CUDA_INFO"
	.align	4


	//----- nvinfo : EIATTR_REGCOUNT
	.align		4
        /*0000*/ 	.byte	0x04, 0x2f
        /*0002*/ 	.short	(.L_1 - .L_0)
	.align		4
.L_0:
        /*0004*/ 	.word	index@(_Z22histogram_range_kernelPKhPjjii)
        /*0008*/ 	.word	0x00000020


	//----- nvinfo : EIATTR_FRAME_SIZE
	.align		4
.L_1:
        /*000c*/ 	.byte	0x04, 0x11
        /*000e*/ 	.short	(.L_3 - .L_2)
	.align		4
.L_2:
        /*0010*/ 	.word	index@(_Z22histogram_range_kernelPKhPjjii)
        /*0014*/ 	.word	0x00000000


	//----- nvinfo : EIATTR_MIN_STACK_SIZE
	.align		4
.L_3:
        /*0018*/ 	.byte	0x04, 0x12
        /*001a*/ 	.short	(.L_5 - .L_4)
	.align		4
.L_4:
        /*001c*/ 	.word	index@(_Z22histogram_range_kernelPKhPjjii)
        /*0020*/ 	.word	0x00000000
.L_5:


//--------------------- .nv.compat                --------------------------
	.section	.nv.compat,"",@"SHT_CUDA_COMPAT_INFO"
	.align	4
        /*0000*/ 	.byte	0x02, 0x09, 0x00, 0x00, 0x02, 0x02, 0x01, 0x00, 0x02, 0x05, 0x05, 0x00, 0x03, 0x07, 0x01, 0x01
        /*0010*/ 	.byte	0x02, 0x03, 0x00, 0x00, 0x02, 0x06, 0x01, 0x00, 0x04, 0x0b, 0x08, 0x00, 0x09, 0x00, 0x00, 0x00
        /*0020*/ 	.byte	0x00, 0x00, 0x00, 0x00


//--------------------- .nv.info._Z22histogram_range_kernelPKhPjjii --------------------------
	.section	.nv.info._Z22histogram_range_kernelPKhPjjii,"",@"SHT_CUDA_INFO"
	.sectionflags	@""
	.align	4


	//----- nvinfo : EIATTR_CUDA_API_VERSION
	.align		4
        /*0000*/ 	.byte	0x04, 0x37
        /*0002*/ 	.short	(.L_7 - .L_6)
.L_6:
        /*0004*/ 	.word	0x00000082


	//----- nvinfo : EIATTR_KPARAM_INFO
	.align		4
.L_7:
        /*0008*/ 	.byte	0x04, 0x17
        /*000a*/ 	.short	(.L_9 - .L_8)
.L_8:
        /*000c*/ 	.word	0x00000000
        /*0010*/ 	.short	0x0004
        /*0012*/ 	.short	0x0018
        /*0014*/ 	.byte	0x00, 0xf0, 0x11, 0x00


	//----- nvinfo : EIATTR_KPARAM_INFO
	.align		4
.L_9:
        /*0018*/ 	.byte	0x04, 0x17
        /*001a*/ 	.short	(.L_11 - .L_10)
.L_10:
        /*001c*/ 	.word	0x00000000
        /*0020*/ 	.short	0x0003
        /*0022*/ 	.short	0x0014
        /*0024*/ 	.byte	0x00, 0xf0, 0x11, 0x00


	//----- nvinfo : EIATTR_KPARAM_INFO
	.align		4
.L_11:
        /*0028*/ 	.byte	0x04, 0x17
        /*002a*/ 	.short	(.L_13 - .L_12)
.L_12:
        /*002c*/ 	.word	0x00000000
        /*0030*/ 	.short	0x0002
        /*0032*/ 	.short	0x0010
        /*0034*/ 	.byte	0x00, 0xf0, 0x11, 0x00


	//----- nvinfo : EIATTR_KPARAM_INFO
	.align		4
.L_13:
        /*0038*/ 	.byte	0x04, 0x17
        /*003a*/ 	.short	(.L_15 - .L_14)
.L_14:
        /*003c*/ 	.word	0x00000000
        /*0040*/ 	.short	0x0001
        /*0042*/ 	.short	0x0008
        /*0044*/ 	.byte	0x00, 0xf5, 0x21, 0x00


	//----- nvinfo : EIATTR_KPARAM_INFO
	.align		4
.L_15:
        /*0048*/ 	.byte	0x04, 0x17
        /*004a*/ 	.short	(.L_17 - .L_16)
.L_16:
        /*004c*/ 	.word	0x00000000
        /*0050*/ 	.short	0x0000
        /*0052*/ 	.short	0x0000
        /*0054*/ 	.byte	0x00, 0xf5, 0x21, 0x00


	//----- nvinfo : EIATTR_SPARSE_MMA_MASK
	.align		4
.L_17:
        /*0058*/ 	.byte	0x03, 0x50
        /*005a*/ 	.short	0x0000


	//----- nvinfo : EIATTR_MAXREG_COUNT
	.align		4
        /*005c*/ 	.byte	0x03, 0x1b
        /*005e*/ 	.short	0x00ff


	//----- nvinfo : EIATTR_NUM_BARRIERS
	.align		4
        /*0060*/ 	.byte	0x02, 0x4c
        /*0062*/ 	.byte	0x01
	.zero		1


	//----- nvinfo : EIATTR_MERCURY_ISA_VERSION
	.align		4
        /*0064*/ 	.byte	0x03, 0x5f
        /*0066*/ 	.short	0x0101


	//----- nvinfo : EIATTR_VRC_CTA_INIT_COUNT
	.align		4
        /*0068*/ 	.byte	0x02, 0x4a
	.zero		1
	.zero		1


	//----- nvinfo : EIATTR_EXIT_INSTR_OFFSETS
	.align		4
        /*006c*/ 	.byte	0x04, 0x1c
        /*006e*/ 	.short	(.L_19 - .L_18)


	//   ....[0]....
.L_18:
        /*0070*/ 	.word	0x000012c0


	//   ....[1]....
        /*0074*/ 	.word	0x00001530


	//----- nvinfo : EIATTR_CRS_STACK_SIZE
	.align		4
.L_19:
        /*0078*/ 	.byte	0x04, 0x1e
        /*007a*/ 	.short	(.L_21 - .L_20)
.L_20:
        /*007c*/ 	.word	0x00000000


	//----- nvinfo : EIATTR_CBANK_PARAM_SIZE
	.align		4
.L_21:
        /*0080*/ 	.byte	0x03, 0x19
        /*0082*/ 	.short	0x001c


	//----- nvinfo : EIATTR_PARAM_CBANK
	.align		4
        /*0084*/ 	.byte	0x04, 0x0a
        /*0086*/ 	.short	(.L_23 - .L_22)
	.align		4
.L_22:
        /*0088*/ 	.word	index@(.nv.constant0._Z22histogram_range_kernelPKhPjjii)
        /*008c*/ 	.short	0x0380
        /*008e*/ 	.short	0x001c


	//----- nvinfo : EIATTR_SW_WAR
	.align		4
.L_23:
        /*0090*/ 	.byte	0x04, 0x36
        /*0092*/ 	.short	(.L_25 - .L_24)
.L_24:
        /*0094*/ 	.word	0x00000008
.L_25:


//--------------------- .nv.callgraph             --------------------------
	.section	.nv.callgraph,"",@"SHT_CUDA_CALLGRAPH"
	.align	4
	.sectionentsize	8
	.align		4
        /*0000*/ 	.word	0x00000000
	.align		4
        /*0004*/ 	.word	0xffffffff
	.align		4
        /*0008*/ 	.word	0x00000000
	.align		4
        /*000c*/ 	.word	0xfffffffe
	.align		4
        /*0010*/ 	.word	0x00000000
	.align		4
        /*0014*/ 	.word	0xfffffffd
	.align		4
        /*0018*/ 	.word	0x00000000
	.align		4
        /*001c*/ 	.word	0xfffffffc


//--------------------- .text._Z22histogram_range_kernelPKhPjjii --------------------------
	.section	.text._Z22histogram_range_kernelPKhPjjii,"ax",@progbits
	.align	128
        .global         _Z22histogram_range_kernelPKhPjjii
        .type           _Z22histogram_range_kernelPKhPjjii,@function
        .size           _Z22histogram_range_kernelPKhPjjii,(.L_x_42 - _Z22histogram_range_kernelPKhPjjii)
        .other          _Z22histogram_range_kernelPKhPjjii,@"STO_CUDA_ENTRY STV_DEFAULT"
_Z22histogram_range_kernelPKhPjjii:
.text._Z22histogram_range_kernelPKhPjjii:
[----:B------:R-:W-:Y:S01]  /*0000*/  LDC R1, c[0x0][0x37c] ;  /* 0x0000df00ff017b82 */ /* 0x000fe20000000800 */
[----:B------:R-:W0:Y:S01]  /*0010*/  S2R R3, SR_TID.X ;  /* 0x0000000000037919 */ /* 0x000e220000002100 */
[----:B------:R-:W1:Y:S01]  /*0020*/  LDCU UR4, c[0x0][0x398] ;  /* 0x00007300ff0477ac */ /* 0x000e620008000800 */
[----:B------:R-:W-:Y:S01]  /*0030*/  BSSY.RECONVERGENT B0, `(.L_x_0) ;  /* 0x0000010000007945 */ /* 0x000fe20003800200 */
[----:B------:R-:W1:Y:S02]  /*0040*/  LDCU UR5, c[0x0][0x394] ;  /* 0x00007280ff0577ac */ /* 0x000e640008000800 */
[----:B-1----:R-:W-:-:S04]  /*0050*/  UIADD3 UR4, UPT, UPT, UR4, -UR5, URZ ;  /* 0x8000000504047290 */ /* 0x002fc8000fffe0ff */
[----:B------:R-:W-:-:S06]  /*0060*/  ULEA UR5, UR4, 0x20, 0x5 ;  /* 0x0000002004057891 */ /* 0x000fcc000f8e28ff */
[----:B0-----:R-:W-:-:S13]  /*0070*/  ISETP.GE.AND P0, PT, R3, UR5, PT ;  /* 0x0000000503007c0c */ /* 0x001fda000bf06270 */
[----:B------:R-:W-:Y:S05]  /*0080*/  @P0 BRA `(.L_x_1) ;  /* 0x0000000000280947 */ /* 0x000fea0003800000 */
[----:B------:R-:W0:Y:S01]  /*0090*/  S2R R5, SR_CgaCtaId ;  /* 0x0000000000057919 */ /* 0x000e220000008800 */
[----:B------:R-:W1:Y:S01]  /*00a0*/  LDC R7, c[0x0][0x360] ;  /* 0x0000d800ff077b82 */ /* 0x000e620000000800 */
[----:B------:R-:W-:Y:S01]  /*00b0*/  MOV R2, 0x400 ;  /* 0x0000040000027802 */ /* 0x000fe20000000f00 */
[----:B------:R-:W-:-:S03]  /*00c0*/  IMAD.MOV.U32 R0, RZ, RZ, R3 ;  /* 0x000000ffff007224 */ /* 0x000fc600078e0003 */
[----:B0-----:R-:W-:-:S07]  /*00d0*/  LEA R5, R5, R2, 0x18 ;  /* 0x0000000205057211 */ /* 0x001fce00078ec0ff */
.L_x_2:
[----:B------:R-:W-:Y:S02]  /*00e0*/  IMAD R2, R0, 0x4, R5 ;  /* 0x0000000400027824 */ /* 0x000fe400078e0205 */
[----:B-1----:R-:W-:-:S03]  /*00f0*/  IMAD.IADD R0, R7, 0x1, R0 ;  /* 0x0000000107007824 */ /* 0x002fc600078e0200 */
[----:B------:R0:W-:Y:S02]  /*0100*/  STS [R2], RZ ;  /* 0x000000ff02007388 */ /* 0x0001e40000000800 */
[----:B------:R-:W-:-:S13]  /*0110*/  ISETP.GE.AND P0, PT, R0, UR5, PT ;  /* 0x0000000500007c0c */ /* 0x000fda000bf06270 */
[----:B0-----:R-:W-:Y:S05]  /*0120*/  @!P0 BRA `(.L_x_2) ;  /* 0xfffffffc00ec8947 */ /* 0x001fea000383ffff */
.L_x_1:
[----:B------:R-:W-:Y:S05]  /*0130*/  BSYNC.RECONVERGENT B0 ;  /* 0x0000000000007941 */ /* 0x000fea0003800200 */
.L_x_0:
[----:B------:R-:W0:Y:S01]  /*0140*/  S2UR UR5, SR_CTAID.X ;  /* 0x00000000000579c3 */ /* 0x000e220000002500 */
[----:B------:R-:W1:Y:S01]  /*0150*/  LDCU UR6, c[0x0][0x390] ;  /* 0x00007200ff0677ac */ /* 0x000e620008000800 */
[----:B------:R-:W-:Y:S01]  /*0160*/  BSSY.RECONVERGENT B1, `(.L_x_3) ;  /* 0x0000113000017945 */ /* 0x000fe20003800200 */
[----:B------:R-:W2:Y:S05]  /*0170*/  LDCU.64 UR8, c[0x0][0x358] ;  /* 0x00006b00ff0877ac */ /* 0x000eaa0008000a00 */
[----:B------:R-:W0:Y:S01]  /*0180*/  LDC R0, c[0x0][0x360] ;  /* 0x0000d800ff007b82 */ /* 0x000e220000000800 */
[----:B------:R-:W3:Y:S01]  /*0190*/  LDCU.64 UR10, c[0x0][0x380] ;  /* 0x00007000ff0a77ac */ /* 0x000ee20008000a00 */
[----:B0-----:R-:W-:-:S04]  /*01a0*/  IMAD R2, R0, UR5, R3 ;  /* 0x0000000500027c24 */ /* 0x001fc8000f8e0203 */
[----:B------:R-:W-:Y:S02]  /*01b0*/  IMAD.SHL.U32 R9, R2, 0x10, RZ ;  /* 0x0000001002097824 */ /* 0x000fe400078e00ff */
[----:B------:R-:W-:Y:S03]  /*01c0*/  BAR.SYNC.DEFER_BLOCKING 0x0 ;  /* 0x0000000000007b1d */ /* 0x000fe60000010000 */
[----:B-1----:R-:W-:-:S13]  /*01d0*/  ISETP.GE.U32.AND P0, PT, R9, UR6, PT ;  /* 0x0000000609007c0c */ /* 0x002fda000bf06070 */
[----:B--23--:R-:W-:Y:S05]  /*01e0*/  @P0 BRA `(.L_x_4) ;  /* 0x0000001000280947 */ /* 0x00cfea0003800000 */
[----:B------:R-:W0:Y:S01]  /*01f0*/  LDC R2, c[0x0][0x390] ;  /* 0x0000e400ff027b82 */ /* 0x000e220000000800 */
[----:B------:R-:W1:Y:S01]  /*0200*/  LDCU UR5, c[0x0][0x370] ;  /* 0x00006e00ff0577ac */ /* 0x000e620008000800 */
[----:B------:R-:W-:-:S06]  /*0210*/  LOP3.LUT R8, R3, 0x1f, RZ, 0xc0, !PT ;  /* 0x0000001f03087812 */ /* 0x000fcc00078ec0ff */
[----:B------:R-:W2:Y:S08]  /*0220*/  LDC R6, c[0x0][0x398] ;  /* 0x0000e600ff067b82 */ /* 0x000eb00000000800 */
[----:B------:R-:W3:Y:S01]  /*0230*/  LDC R7, c[0x0][0x394] ;  /* 0x0000e500ff077b82 */ /* 0x000ee20000000800 */
[----:B-1----:R-:W-:-:S07]  /*0240*/  IMAD R10, R0, UR5, RZ ;  /* 0x00000005000a7c24 */ /* 0x002fce000f8e02ff */
.L_x_37:
[----:B0-----:R-:W-:Y:S01]  /*0250*/  ISETP.GE.U32.AND P0, PT, R9, R2, PT ;  /* 0x000000020900720c */ /* 0x001fe20003f06070 */
[----:B------:R-:W-:-:S12]  /*0260*/  BSSY.RECONVERGENT B0, `(.L_x_5) ;  /* 0x00000ff000007945 */ /* 0x000fd80003800200 */
[----:B-1----:R-:W-:Y:S05]  /*0270*/  @P0 BRA `(.L_x_6) ;  /* 0x0000000c00f40947 */ /* 0x002fea0003800000 */
[----:B------:R-:W-:-:S05]  /*0280*/  IADD3 R4, P0, PT, R9, UR10, RZ ;  /* 0x0000000a09047c10 */ /* 0x000fca000ff1e0ff */
[----:B------:R-:W-:-:S05]  /*0290*/  IMAD.X R5, RZ, RZ, UR11, P0 ;  /* 0x0000000bff057e24 */ /* 0x000fca00080e06ff */
[----:B------:R-:W2:Y:S01]  /*02a0*/  LDG.E.U8.CONSTANT R12, desc[UR8][R4.64] ;  /* 0x00000008040c7981 */ /* 0x000ea2000c1e9100 */
[----:B------:R-:W-:Y:S01]  /*02b0*/  VIADD R11, R9, 0x1 ;  /* 0x00000001090b7836 */ /* 0x000fe20000000000 */
[----:B------:R-:W-:Y:S04]  /*02c0*/  BSSY.RECONVERGENT B2, `(.L_x_7) ;  /* 0x000000c000027945 */ /* 0x000fe80003800200 */
[----:B------:R-:W-:Y:S02]  /*02d0*/  ISETP.GE.U32.AND P1, PT, R11, R2, PT ;  /* 0x000000020b00720c */ /* 0x000fe40003f26070 */
[----:B--2---:R-:W-:-:S04]  /*02e0*/  ISETP.GT.AND P0, PT, R12, R6, PT ;  /* 0x000000060c00720c */ /* 0x004fc80003f04270 */
[----:B---3--:R-:W-:-:S13]  /*02f0*/  ISETP.LT.OR P0, PT, R12, R7, P0 ;  /* 0x000000070c00720c */ /* 0x008fda0000701670 */
[----:B------:R-:W-:Y:S05]  /*0300*/  @P0 BRA `(.L_x_8) ;  /* 0x00000000001c0947 */ /* 0x000fea0003800000 */
[----:B------:R-:W0:Y:S01]  /*0310*/  S2UR UR6, SR_CgaCtaId ;  /* 0x00000000000679c3 */ /* 0x000e220000008800 */
[----:B------:R-:W-:Y:S01]  /*0320*/  IMAD.IADD R11, R12, 0x1, -R7 ;  /* 0x000000010c0b7824 */ /* 0x000fe200078e0a07 */
[----:B------:R-:W-:-:S03]  /*0330*/  UMOV UR5, 0x400 ;  /* 0x0000040000057882 */ /* 0x000fc60000000000 */
[----:B------:R-:W-:Y:S01]  /*0340*/  IMAD R11, R11, 0x20, R8 ;  /* 0x000000200b0b7824 */ /* 0x000fe200078e0208 */
[----:B0-----:R-:W-:-:S06]  /*0350*/  ULEA UR5, UR6, UR5, 0x18 ;  /* 0x0000000506057291 */ /* 0x001fcc000f8ec0ff */
[----:B------:R-:W-:-:S05]  /*0360*/  LEA R11, R11, UR5, 0x2 ;  /* 0x000000050b0b7c11 */ /* 0x000fca000f8e10ff */
[----:B------:R0:W-:Y:S02]  /*0370*/  ATOMS.POPC.INC.32 RZ, [R11+URZ] ;  /* 0x000000000bff7f8c */ /* 0x0001e4000d8000ff */
.L_x_8:
[----:B------:R-:W-:Y:S05]  /*0380*/  BSYNC.RECONVERGENT B2 ;  /* 0x0000000000027941 */ /* 0x000fea0003800200 */
.L_x_7:
[----:B------:R-:W-:Y:S05]  /*0390*/  @P1 BRA `(.L_x_6) ;  /* 0x0000000c00ac1947 */ /* 0x000fea0003800000 */
[----:B------:R-:W2:Y:S01]  /*03a0*/  LDG.E.U8.CONSTANT R12, desc[UR8][R4.64+0x1] ;  /* 0x00000108040c7981 */ /* 0x000ea2000c1e9100 */
[----:B0-----:R-:W-:Y:S01]  /*03b0*/  VIADD R11, R9, 0x2 ;  /* 0x00000002090b7836 */ /* 0x001fe20000000000 */
[----:B------:R-:W-:Y:S04]  /*03c0*/  BSSY.RECONVERGENT B2, `(.L_x_9) ;  /* 0x000000c000027945 */ /* 0x000fe80003800200 */
[----:B------:R-:W-:Y:S02]  /*03d0*/  ISETP.GE.U32.AND P1, PT, R11, R2, PT ;  /* 0x000000020b00720c */ /* 0x000fe40003f26070 */
[----:B--2---:R-:W-:-:S04]  /*03e0*/  ISETP.GT.AND P0, PT, R12, R6, PT ;  /* 0x000000060c00720c */ /* 0x004fc80003f04270 */
[----:B------:R-:W-:-:S13]  /*03f0*/  ISETP.LT.OR P0, PT, R12, R7, P0 ;  /* 0x000000070c00720c */ /* 0x000fda0000701670 */
        /* <DEDUP_REMOVED lines=8> */
.L_x_10:
[----:B------:R-:W-:Y:S05]  /*0480*/  BSYNC.RECONVERGENT B2 ;  /* 0x0000000000027941 */ /* 0x000fea0003800200 */
.L_x_9:
        /* <DEDUP_REMOVED lines=15> */
.L_x_12:
[----:B------:R-:W-:Y:S05]  /*0580*/  BSYNC.RECONVERGENT B2 ;  /* 0x0000000000027941 */ /* 0x000fea0003800200 */
.L_x_11:
        /* <DEDUP_REMOVED lines=15> */
.L_x_14:
[----:B------:R-:W-:Y:S05]  /*0680*/  BSYNC.RECONVERGENT B2 ;  /* 0x0000000000027941 */ /* 0x000fea0003800200 */
.L_x_13:
        /* <DEDUP_REMOVED lines=15> */
.L_x_16:
[----:B------:R-:W-:Y:S05]  /*0780*/  BSYNC.RECONVERGENT B2 ;  /* 0x0000000000027941 */ /* 0x000fea0003800200 */
.L_x_15:
        /* <DEDUP_REMOVED lines=15> */
.L_x_18:
[----:B------:R-:W-:Y:S05]  /*0880*/  BSYNC.RECONVERGENT B2 ;  /* 0x0000000000027941 */ /* 0x000fea0003800200 */
.L_x_17:
        /* <DEDUP_REMOVED lines=15> */
.L_x_20:
[----:B------:R-:W-:Y:S05]  /*0980*/  BSYNC.RECONVERGENT B2 ;  /* 0x0000000000027941 */ /* 0x000fea0003800200 */
.L_x_19:
        /* <DEDUP_REMOVED lines=15> */
.L_x_22:
[----:B------:R-:W-:Y:S05]  /*0a80*/  BSYNC.RECONVERGENT B2 ;  /* 0x0000000000027941 */ /* 0x000fea0003800200 */
.L_x_21:
        /* <DEDUP_REMOVED lines=15> */
.L_x_24:
[----:B------:R-:W-:Y:S05]  /*0b80*/  BSYNC.RECONVERGENT B2 ;  /* 0x0000000000027941 */ /* 0x000fea0003800200 */
.L_x_23:
        /* <DEDUP_REMOVED lines=15> */
.L_x_26:
[----:B------:R-:W-:Y:S05]  /*0c80*/  BSYNC.RECONVERGENT B2 ;  /* 0x0000000000027941 */ /* 0x000fea0003800200 */
.L_x_25:
        /* <DEDUP_REMOVED lines=15> */
.L_x_28:
[----:B------:R-:W-:Y:S05]  /*0d80*/  BSYNC.RECONVERGENT B2 ;  /* 0x0000000000027941 */ /* 0x000fea0003800200 */
.L_x_27:
        /* <DEDUP_REMOVED lines=15> */
.L_x_30:
[----:B------:R-:W-:Y:S05]  /*0e80*/  BSYNC.RECONVERGENT B2 ;  /* 0x0000000000027941 */ /* 0x000fea0003800200 */
.L_x_29:
        /* <DEDUP_REMOVED lines=15> */
.L_x_32:
[----:B------:R-:W-:Y:S05]  /*0f80*/  BSYNC.RECONVERGENT B2 ;  /* 0x0000000000027941 */ /* 0x000fea0003800200 */
.L_x_31:
        /* <DEDUP_REMOVED lines=15> */
.L_x_34:
[----:B------:R-:W-:Y:S05]  /*1080*/  BSYNC.RECONVERGENT B2 ;  /* 0x0000000000027941 */ /* 0x000fea0003800200 */
.L_x_33:
        /* <DEDUP_REMOVED lines=15> */
.L_x_36:
[----:B------:R-:W-:Y:S05]  /*1180*/  BSYNC.RECONVERGENT B2 ;  /* 0x0000000000027941 */ /* 0x000fea0003800200 */
.L_x_35:
[----:B------:R-:W-:Y:S05]  /*1190*/  @P1 BRA `(.L_x_6) ;  /* 0x00000000002c1947 */ /* 0x000fea0003800000 */
[----:B------:R-:W2:Y:S02]  /*11a0*/  LDG.E.U8.CONSTANT R4, desc[UR8][R4.64+0xf] ;  /* 0x00000f0804047981 */ /* 0x000ea4000c1e9100 */
[----:B--2---:R-:W-:-:S04]  /*11b0*/  ISETP.GT.AND P0, PT, R4, R6, PT ;  /* 0x000000060400720c */ /* 0x004fc80003f04270 */
[----:B------:R-:W-:-:S13]  /*11c0*/  ISETP.LT.OR P0, PT, R4, R7, P0 ;  /* 0x000000070400720c */ /* 0x000fda0000701670 */
[----:B------:R-:W-:Y:S05]  /*11d0*/  @P0 BRA `(.L_x_6) ;  /* 0x00000000001c0947 */ /* 0x000fea0003800000 */
[----:B------:R-:W1:Y:S01]  /*11e0*/  S2UR UR6, SR_CgaCtaId ;  /* 0x00000000000679c3 */ /* 0x000e620000008800 */
[----:B------:R-:W-:Y:S01]  /*11f0*/  IMAD.IADD R5, R4, 0x1, -R7 ;  /* 0x0000000104057824 */ /* 0x000fe200078e0a07 */
[----:B------:R-:W-:-:S03]  /*1200*/  UMOV UR5, 0x400 ;  /* 0x0000040000057882 */ /* 0x000fc60000000000 */
[----:B------:R-:W-:Y:S01]  /*1210*/  IMAD R4, R5, 0x20, R8 ;  /* 0x0000002005047824 */ /* 0x000fe200078e0208 */
[----:B-1----:R-:W-:-:S06]  /*1220*/  ULEA UR5, UR6, UR5, 0x18 ;  /* 0x0000000506057291 */ /* 0x002fcc000f8ec0ff */
[----:B------:R-:W-:-:S05]  /*1230*/  LEA R4, R4, UR5, 0x2 ;  /* 0x0000000504047c11 */ /* 0x000fca000f8e10ff */
[----:B------:R1:W-:Y:S02]  /*1240*/  ATOMS.POPC.INC.32 RZ, [R4+URZ] ;  /* 0x0000000004ff7f8c */ /* 0x0003e4000d8000ff */
.L_x_6:
[----:B------:R-:W-:Y:S05]  /*1250*/  BSYNC.RECONVERGENT B0 ;  /* 0x0000000000007941 */ /* 0x000fea0003800200 */
.L_x_5:
[----:B------:R-:W-:-:S05]  /*1260*/  IMAD R9, R10, 0x10, R9 ;  /* 0x000000100a097824 */ /* 0x000fca00078e0209 */
[----:B------:R-:W-:-:S13]  /*1270*/  ISETP.GE.U32.AND P0, PT, R9, R2, PT ;  /* 0x000000020900720c */ /* 0x000fda0003f06070 */
[----:B------:R-:W-:Y:S05]  /*1280*/  @!P0 BRA `(.L_x_37) ;  /* 0xffffffec00f08947 */ /* 0x000fea000383ffff */
.L_x_4:
[----:B------:R-:W-:Y:S05]  /*1290*/  BSYNC.RECONVERGENT B1 ;  /* 0x0000000000017941 */ /* 0x000fea0003800200 */
.L_x_3:
[----:B------:R-:W-:Y:S01]  /*12a0*/  BAR.SYNC.DEFER_BLOCKING 0x0 ;  /* 0x0000000000007b1d */ /* 0x000fe20000010000 */
[----:B------:R-:W-:-:S13]  /*12b0*/  ISETP.GT.AND P0, PT, R3, UR4, PT ;  /* 0x0000000403007c0c */ /* 0x000fda000bf04270 */
[----:B------:R-:W-:Y:S05]  /*12c0*/  @P0 EXIT ;  /* 0x000000000000094d */ /* 0x000fea0003800000 */
[----:B------:R-:W4:Y:S01]  /*12d0*/  S2UR UR6, SR_CgaCtaId ;  /* 0x00000000000679c3 */ /* 0x000f220000008800 */
[----:B------:R-:W-:-:S07]  /*12e0*/  UMOV UR5, 0x400 ;  /* 0x0000040000057882 */ /* 0x000fce0000000000 */
[----:B------:R-:W0:Y:S01]  /*12f0*/  LDC.64 R28, c[0x0][0x388] ;  /* 0x0000e200ff1c7b82 */ /* 0x000e220000000a00 */
[----:B----4-:R-:W-:-:S12]  /*1300*/  ULEA UR5, UR6, UR5, 0x18 ;  /* 0x0000000506057291 */ /* 0x010fd8000f8ec0ff */
.L_x_40:
[----:B------:R-:W-:Y:S01]  /*1310*/  LEA R2, R3, UR5, 0x7 ;  /* 0x0000000503027c11 */ /* 0x000fe2000f8e38ff */
[----:B------:R-:W-:Y:S04]  /*1320*/  BSSY.RECONVERGENT B0, `(.L_x_38) ;  /* 0x000001d000007945 */ /* 0x000fe80003800200 */
[----:B------:R-:W4:Y:S04]  /*1330*/  LDS.128 R16, [R2] ;  /* 0x0000000002107984 */ /* 0x000f280000000c00 */
[----:B------:R-:W5:Y:S04]  /*1340*/  LDS.128 R20, [R2+0x10] ;  /* 0x0000100002147984 */ /* 0x000f680000000c00 */
[----:B0123--:R-:W1:Y:S04]  /*1350*/  LDS.128 R4, [R2+0x20] ;  /* 0x0000200002047984 */ /* 0x00fe680000000c00 */
[----:B0-----:R-:W0:Y:S04]  /*1360*/  LDS.128 R8, [R2+0x30] ;  /* 0x0000300002087984 */ /* 0x001e280000000c00 */
[----:B------:R-:W2:Y:S04]  /*1370*/  LDS.128 R12, [R2+0x40] ;  /* 0x00004000020c7984 */ /* 0x000ea80000000c00 */
[----:B------:R-:W-:Y:S01]  /*1380*/  LDS.128 R24, [R2+0x70] ;  /* 0x0000700002187984 */ /* 0x000fe20000000c00 */
[----:B----4-:R-:W-:-:S04]  /*1390*/  IADD3 R16, PT, PT, R18, R17, R16 ;  /* 0x0000001112107210 */ /* 0x010fc80007ffe010 */
[----:B-----5:R-:W-:Y:S02]  /*13a0*/  IADD3 R20, PT, PT, R20, R19, R16 ;  /* 0x0000001314147210 */ /* 0x020fe40007ffe010 */
[----:B------:R-:W3:Y:S02]  /*13b0*/  LDS.128 R16, [R2+0x50] ;  /* 0x0000500002107984 */ /* 0x000ee40000000c00 */
[----:B------:R-:W-:-:S04]  /*13c0*/  IADD3 R20, PT, PT, R22, R21, R20 ;  /* 0x0000001516147210 */ /* 0x000fc80007ffe014 */
[----:B-1----:R-:W-:Y:S02]  /*13d0*/  IADD3 R4, PT, PT, R4, R23, R20 ;  /* 0x0000001704047210 */ /* 0x002fe40007ffe014 */
[----:B------:R-:W1:Y:S02]  /*13e0*/  LDS.128 R20, [R2+0x60] ;  /* 0x0000600002147984 */ /* 0x000e640000000c00 */
[----:B------:R-:W-:-:S04]  /*13f0*/  IADD3 R4, PT, PT, R6, R5, R4 ;  /* 0x0000000506047210 */ /* 0x000fc80007ffe004 */
[----:B0-----:R-:W-:-:S04]  /*1400*/  IADD3 R4, PT, PT, R8, R7, R4 ;  /* 0x0000000708047210 */ /* 0x001fc80007ffe004 */
[----:B------:R-:W-:-:S04]  /*1410*/  IADD3 R4, PT, PT, R10, R9, R4 ;  /* 0x000000090a047210 */ /* 0x000fc80007ffe004 */
[----:B--2---:R-:W-:-:S04]  /*1420*/  IADD3 R4, PT, PT, R12, R11, R4 ;  /* 0x0000000b0c047210 */ /* 0x004fc80007ffe004 */
[----:B------:R-:W-:-:S04]  /*1430*/  IADD3 R4, PT, PT, R14, R13, R4 ;  /* 0x0000000d0e047210 */ /* 0x000fc80007ffe004 */
[----:B---3--:R-:W-:-:S04]  /*1440*/  IADD3 R4, PT, PT, R16, R15, R4 ;  /* 0x0000000f10047210 */ /* 0x008fc80007ffe004 */
[----:B------:R-:W-:-:S04]  /*1450*/  IADD3 R4, PT, PT, R18, R17, R4 ;  /* 0x0000001112047210 */ /* 0x000fc80007ffe004 */
[----:B-1----:R-:W-:-:S04]  /*1460*/  IADD3 R4, PT, PT, R20, R19, R4 ;  /* 0x0000001314047210 */ /* 0x002fc80007ffe004 */
[----:B------:R-:W-:-:S04]  /*1470*/  IADD3 R4, PT, PT, R22, R21, R4 ;  /* 0x0000001516047210 */ /* 0x000fc80007ffe004 */
[----:B------:R-:W-:-:S04]  /*1480*/  IADD3 R4, PT, PT, R24, R23, R4 ;  /* 0x0000001718047210 */ /* 0x000fc80007ffe004 */
[----:B------:R-:W-:-:S05]  /*1490*/  IADD3 R4, PT, PT, R26, R25, R4 ;  /* 0x000000191a047210 */ /* 0x000fca0007ffe004 */
[----:B------:R-:W-:-:S05]  /*14a0*/  IMAD.IADD R27, R27, 0x1, R4 ;  /* 0x000000011b1b7824 */ /* 0x000fca00078e0204 */
[----:B------:R-:W-:-:S13]  /*14b0*/  ISETP.NE.AND P0, PT, R27, RZ, PT ;  /* 0x000000ff1b00720c */ /* 0x000fda0003f05270 */
[----:B------:R-:W-:Y:S05]  /*14c0*/  @!P0 BRA `(.L_x_39) ;  /* 0x0000000000088947 */ /* 0x000fea0003800000 */
[----:B------:R-:W-:-:S05]  /*14d0*/  IMAD.WIDE R4, R3, 0x4, R28 ;  /* 0x0000000403047825 */ /* 0x000fca00078e021c */
[----:B------:R0:W-:Y:S02]  /*14e0*/  REDG.E.ADD.STRONG.GPU desc[UR8][R4.64], R27 ;  /* 0x0000001b0400798e */ /* 0x0001e4000c12e108 */
.L_x_39:
[----:B------:R-:W-:Y:S05]  /*14f0*/  BSYNC.RECONVERGENT B0 ;  /* 0x0000000000007941 */ /* 0x000fea0003800200 */
.L_x_38:
[----:B------:R-:W-:-:S05]  /*1500*/  IMAD.IADD R3, R0, 0x1, R3 ;  /* 0x0000000100037824 */ /* 0x000fca00078e0203 */
[----:B------:R-:W-:-:S13]  /*1510*/  ISETP.GT.AND P0, PT, R3, UR4, PT ;  /* 0x0000000403007c0c */ /* 0x000fda000bf04270 */
[----:B------:R-:W-:Y:S05]  /*1520*/  @!P0 BRA `(.L_x_40) ;  /* 0xfffffffc00788947 */ /* 0x000fea000383ffff */
[----:B------:R-:W-:Y:S05]  /*1530*/  EXIT ;  /* 0x000000000000794d */ /* 0x000fea0003800000 */
.L_x_41:
[----:B------:R-:W-:-:S00]  /*1540*/  BRA `(.L_x_41) ;  /* 0xfffffffc00fc7947 */ /* 0x000fc0000383ffff */
[----:B------:R-:W-:-:S00]  /*1550*/  NOP ;  /* 0x0000000000007918 */ /* 0x000fc00000000000 */
        /* <DEDUP_REMOVED lines=10> */
.L_x_42:


//--------------------- .nv.shared._Z22histogram_range_kernelPKhPjjii --------------------------
	.section	.nv.shared._Z22histogram_range_kernelPKhPjjii,"aw",@nobits
	.sectionflags	@""
	.align	16
	.zero		1024


//--------------------- .nv.shared.reserved.0     --------------------------
	.section	.nv.shared.reserved.0,"aw",@nobits
	.weak		__nv_reservedSMEM_offset_0_alias
	.size		__nv_reservedSMEM_offset_0_alias, 0, 64
	.other		__nv_reservedSMEM_offset_0_alias,@"STO_CUDA_RESERVED_SHARED STV_DEFAULT"
__nv_reservedSMEM_offset_0_alias:
	.zero		0
	.zero		64


//--------------------- .nv.constant0._Z22histogram_range_kernelPKhPjjii --------------------------
	.section	.nv.constant0._Z22histogram_range_kernelPKhPjjii,"a",@progbits
	.sectionflags	@""
	.align	4
.nv.constant0._Z22histogram_range_kernelPKhPjjii:
	.zero		924


//--------------------- SYMBOLS --------------------------

	.type		.nv.reservedSmem.offset0,@object
	.size		.nv.reservedSmem.offset0,0x4
	.type		.nv.reservedSmem.cap,@object
	.size		.nv.reservedSmem.cap,0x4
